//
// Generated by NVIDIA NVVM Compiler
//
// Compiler Build ID: CL-36424714
// Cuda compilation tools, release 13.0, V13.0.88
// Based on NVVM 20.0.0
//

.version 9.0
.target sm_100
.address_size 64

	// .globl	_Z4initPfi

.visible .entry _Z4initPfi(
	.param .u64 .ptr .align 1 _Z4initPfi_param_0,
	.param .u32 _Z4initPfi_param_1
)
{
	.reg .pred 	%p<2>;
	.reg .b32 	%r<6>;
	.reg .b32 	%f<2>;
	.reg .b64 	%rd<5>;

	ld.param.u64 	%rd1, [_Z4initPfi_param_0];
	ld.param.u32 	%r2, [_Z4initPfi_param_1];
	mov.u32 	%r3, %ctaid.x;
	mov.u32 	%r4, %ntid.x;
	mov.u32 	%r5, %tid.x;
	mad.lo.s32 	%r1, %r3, %r4, %r5;
	setp.ge.s32 	%p1, %r1, %r2;
	@%p1 bra 	$L__BB0_2;
	cvta.to.global.u64 	%rd2, %rd1;
	cvt.rn.f32.s32 	%f1, %r1;
	mul.wide.s32 	%rd3, %r1, 4;
	add.s64 	%rd4, %rd2, %rd3;
	st.global.f32 	[%rd4], %f1;
$L__BB0_2:
	ret;

}
	// .globl	_Z5poli1Pfi
.visible .entry _Z5poli1Pfi(
	.param .u64 .ptr .align 1 _Z5poli1Pfi_param_0,
	.param .u32 _Z5poli1Pfi_param_1
)
{
	.reg .pred 	%p<2>;
	.reg .b32 	%r<6>;
	.reg .b32 	%f<7>;
	.reg .b64 	%rd<5>;

	ld.param.u64 	%rd1, [_Z5poli1Pfi_param_0];
	ld.param.u32 	%r2, [_Z5poli1Pfi_param_1];
	mov.u32 	%r3, %ctaid.x;
	mov.u32 	%r4, %ntid.x;
	mov.u32 	%r5, %tid.x;
	mad.lo.s32 	%r1, %r3, %r4, %r5;
	setp.ge.s32 	%p1, %r1, %r2;
	@%p1 bra 	$L__BB1_2;
	cvta.to.global.u64 	%rd2, %rd1;
	mul.wide.s32 	%rd3, %r1, 4;
	add.s64 	%rd4, %rd2, %rd3;
	ld.global.f32 	%f1, [%rd4];
	mul.f32 	%f2, %f1, 0f40800000;
	mul.f32 	%f3, %f1, %f2;
	fma.rn.f32 	%f4, %f1, %f3, %f3;
	sub.f32 	%f5, %f4, %f2;
	add.f32 	%f6, %f5, 0f40800000;
	st.global.f32 	[%rd4], %f6;
$L__BB1_2:
	ret;

}
	// .globl	_Z7poli1U2Pfi
.visible .entry _Z7poli1U2Pfi(
	.param .u64 .ptr .align 1 _Z7poli1U2Pfi_param_0,
	.param .u32 _Z7poli1U2Pfi_param_1
)
{
	.reg .pred 	%p<2>;
	.reg .b32 	%r<9>;
	.reg .b32 	%f<13>;
	.reg .b64 	%rd<5>;

	ld.param.u64 	%rd1, [_Z7poli1U2Pfi_param_0];
	ld.param.u32 	%r2, [_Z7poli1U2Pfi_param_1];
	mov.u32 	%r3, %tid.x;
	shl.b32 	%r4, %r3, 1;
	mov.u32 	%r5, %ctaid.x;
	mov.u32 	%r6, %ntid.x;
	mul.lo.s32 	%r7, %r6, %r5;
	shl.b32 	%r8, %r7, 1;
	add.s32 	%r1, %r8, %r4;
	setp.ge.s32 	%p1, %r1, %r2;
	@%p1 bra 	$L__BB2_2;
	cvta.to.global.u64 	%rd2, %rd1;
	mul.wide.s32 	%rd3, %r1, 4;
	add.s64 	%rd4, %rd2, %rd3;
	ld.global.f32 	%f1, [%rd4];
	ld.global.f32 	%f2, [%rd4+4];
	mul.f32 	%f3, %f1, 0f40800000;
	mul.f32 	%f4, %f1, %f3;
	fma.rn.f32 	%f5, %f1, %f4, %f4;
	sub.f32 	%f6, %f5, %f3;
	add.f32 	%f7, %f6, 0f40800000;
	st.global.f32 	[%rd4], %f7;
	mul.f32 	%f8, %f2, 0f40800000;
	mul.f32 	%f9, %f2, %f8;
	fma.rn.f32 	%f10, %f2, %f9, %f9;
	sub.f32 	%f11, %f10, %f8;
	add.f32 	%f12, %f11, 0f40800000;
	st.global.f32 	[%rd4+4], %f12;
$L__BB2_2:
	ret;

}
	// .globl	_Z7poli1U4Pfi
.visible .entry _Z7poli1U4Pfi(
	.param .u64 .ptr .align 1 _Z7poli1U4Pfi_param_0,
	.param .u32 _Z7poli1U4Pfi_param_1
)
{
	.reg .pred 	%p<2>;
	.reg .b32 	%r<9>;
	.reg .b32 	%f<25>;
	.reg .b64 	%rd<5>;

	ld.param.u64 	%rd1, [_Z7poli1U4Pfi_param_0];
	ld.param.u32 	%r2, [_Z7poli1U4Pfi_param_1];
	mov.u32 	%r3, %tid.x;
	shl.b32 	%r4, %r3, 2;
	mov.u32 	%r5, %ctaid.x;
	mov.u32 	%r6, %ntid.x;
	mul.lo.s32 	%r7, %r6, %r5;
	shl.b32 	%r8, %r7, 2;
	add.s32 	%r1, %r8, %r4;
	setp.ge.s32 	%p1, %r1, %r2;
	@%p1 bra 	$L__BB3_2;
	cvta.to.global.u64 	%rd2, %rd1;
	mul.wide.s32 	%rd3, %r1, 4;
	add.s64 	%rd4, %rd2, %rd3;
	ld.global.f32 	%f1, [%rd4];
	ld.global.f32 	%f2, [%rd4+4];
	ld.global.f32 	%f3, [%rd4+8];
	ld.global.f32 	%f4, [%rd4+12];
	mul.f32 	%f5, %f1, 0f40800000;
	mul.f32 	%f6, %f1, %f5;
	fma.rn.f32 	%f7, %f1, %f6, %f6;
	sub.f32 	%f8, %f7, %f5;
	add.f32 	%f9, %f8, 0f40800000;
	st.global.f32 	[%rd4], %f9;
	mul.f32 	%f10, %f2, 0f40800000;
	mul.f32 	%f11, %f2, %f10;
	fma.rn.f32 	%f12, %f2, %f11, %f11;
	sub.f32 	%f13, %f12, %f10;
	add.f32 	%f14, %f13, 0f40800000;
	st.global.f32 	[%rd4+4], %f14;
	mul.f32 	%f15, %f3, 0f40800000;
	mul.f32 	%f16, %f3, %f15;
	fma.rn.f32 	%f17, %f3, %f16, %f16;
	sub.f32 	%f18, %f17, %f15;
	add.f32 	%f19, %f18, 0f40800000;
	st.global.f32 	[%rd4+8], %f19;
	mul.f32 	%f20, %f4, 0f40800000;
	mul.f32 	%f21, %f4, %f20;
	fma.rn.f32 	%f22, %f4, %f21, %f21;
	sub.f32 	%f23, %f22, %f20;
	add.f32 	%f24, %f23, 0f40800000;
	st.global.f32 	[%rd4+12], %f24;
$L__BB3_2:
	ret;

}


// ===== COMPILED SASS (sm_100) =====

	.target	sm_100

	.elftype	@"ET_EXEC"


//--------------------- .note.nv.tkinfo           --------------------------
	.section	.note.nv.tkinfo,"",@"SHT_NOTE"
	.sectionflags	@"SHF_NOTE_NV_TKINFO"
	.tkinfo
        /*0018*/ 	.word	0x00000002
        /*0030*/ 	.string	""
        /*0030*/ 	.string	"ptxas"
        /*0030*/ 	.string	"Cuda compilation tools, release 13.0, V13.0.88"
        /*0030*/ 	.string	"Build cuda_13.0.r13.0/compiler.36424714_0"
        /*0030*/ 	.string	"-arch sm_100 -m 64 "



//--------------------- .note.nv.cuinfo           --------------------------
	.section	.note.nv.cuinfo,"",@"SHT_NOTE"
	.sectionflags	@"SHF_NOTE_NV_CUINFO"
        /*0018*/ 	.short	0x0002
        /*001a*/ 	.short	0x0064
        /*001c*/ 	.short	0x0082
	.zero		2


//--------------------- .nv.info                  --------------------------
	.section	.nv.info,"",@"SHT_CUDA_INFO"
	.align	4


	//----- nvinfo : EIATTR_REGCOUNT
	.align		4
        /*0000*/ 	.byte	0x04, 0x2f
        /*0002*/ 	.short	(.L_1 - .L_0)
	.align		4
.L_0:
        /*0004*/ 	.word	index@(_Z4initPfi)
        /*0008*/ 	.word	0x0000000a


	//----- nvinfo : EIATTR_FRAME_SIZE
	.align		4
.L_1:
        /*000c*/ 	.byte	0x04, 0x11
        /*000e*/ 	.short	(.L_3 - .L_2)
	.align		4
.L_2:
        /*0010*/ 	.word	index@(_Z4initPfi)
        /*0014*/ 	.word	0x00000000


	//----- nvinfo : EIATTR_REGCOUNT
	.align		4
.L_3:
        /*0018*/ 	.byte	0x04, 0x2f
        /*001a*/ 	.short	(.L_5 - .L_4)
	.align		4
.L_4:
        /*001c*/ 	.word	index@(_Z5poli1Pfi)
        /*0020*/ 	.word	0x0000000a


	//----- nvinfo : EIATTR_FRAME_SIZE
	.align		4
.L_5:
        /*0024*/ 	.byte	0x04, 0x11
        /*0026*/ 	.short	(.L_7 - .L_6)
	.align		4
.L_6:
        /*0028*/ 	.word	index@(_Z5poli1Pfi)
        /*002c*/ 	.word	0x00000000


	//----- nvinfo : EIATTR_REGCOUNT
	.align		4
.L_7:
        /*0030*/ 	.byte	0x04, 0x2f
        /*0032*/ 	.short	(.L_9 - .L_8)
	.align		4
.L_8:
        /*0034*/ 	.word	index@(_Z7poli1U2Pfi)
        /*0038*/ 	.word	0x0000000e


	//----- nvinfo : EIATTR_FRAME_SIZE
	.align		4
.L_9:
        /*003c*/ 	.byte	0x04, 0x11
        /*003e*/ 	.short	(.L_11 - .L_10)
	.align		4
.L_10:
        /*0040*/ 	.word	index@(_Z7poli1U2Pfi)
        /*0044*/ 	.word	0x00000000


	//----- nvinfo : EIATTR_REGCOUNT
	.align		4
.L_11:
        /*0048*/ 	.byte	0x04, 0x2f
        /*004a*/ 	.short	(.L_13 - .L_12)
	.align		4
.L_12:
        /*004c*/ 	.word	index@(_Z7poli1U4Pfi)
        /*0050*/ 	.word	0x00000014


	//----- nvinfo : EIATTR_FRAME_SIZE
	.align		4
.L_13:
        /*0054*/ 	.byte	0x04, 0x11
        /*0056*/ 	.short	(.L_15 - .L_14)
	.align		4
.L_14:
        /*0058*/ 	.word	index@(_Z7poli1U4Pfi)
        /*005c*/ 	.word	0x00000000


	//----- nvinfo : EIATTR_MIN_STACK_SIZE
	.align		4
.L_15:
        /*0060*/ 	.byte	0x04, 0x12
        /*0062*/ 	.short	(.L_17 - .L_16)
	.align		4
.L_16:
        /*0064*/ 	.word	index@(_Z7poli1U4Pfi)
        /*0068*/ 	.word	0x00000000


	//----- nvinfo : EIATTR_MIN_STACK_SIZE
	.align		4
.L_17:
        /*006c*/ 	.byte	0x04, 0x12
        /*006e*/ 	.short	(.L_19 - .L_18)
	.align		4
.L_18:
        /*0070*/ 	.word	index@(_Z7poli1U2Pfi)
        /*0074*/ 	.word	0x00000000


	//----- nvinfo : EIATTR_MIN_STACK_SIZE
	.align		4
.L_19:
        /*0078*/ 	.byte	0x04, 0x12
        /*007a*/ 	.short	(.L_21 - .L_20)
	.align		4
.L_20:
        /*007c*/ 	.word	index@(_Z5poli1Pfi)
        /*0080*/ 	.word	0x00000000


	//----- nvinfo : EIATTR_MIN_STACK_SIZE
	.align		4
.L_21:
        /*0084*/ 	.byte	0x04, 0x12
        /*0086*/ 	.short	(.L_23 - .L_22)
	.align		4
.L_22:
        /*0088*/ 	.word	index@(_Z4initPfi)
        /*008c*/ 	.word	0x00000000
.L_23:


//--------------------- .nv.compat                --------------------------
	.section	.nv.compat,"",@"SHT_CUDA_COMPAT_INFO"
	.align	4
        /*0000*/ 	.byte	0x02, 0x09, 0x00, 0x00, 0x02, 0x02, 0x01, 0x00, 0x02, 0x05, 0x05, 0x00, 0x03, 0x07, 0x01, 0x01
        /*0010*/ 	.byte	0x02, 0x03, 0x00, 0x00, 0x02, 0x06, 0x01, 0x00, 0x04, 0x0b, 0x08, 0x00, 0x09, 0x00, 0x00, 0x00
        /*0020*/ 	.byte	0x00, 0x00, 0x00, 0x00


//--------------------- .nv.info._Z7poli1U4Pfi    --------------------------
	.section	.nv.info._Z7poli1U4Pfi,"",@"SHT_CUDA_INFO"
	.sectionflags	@""
	.align	4


	//----- nvinfo : EIATTR_CUDA_API_VERSION
	.align		4
        /*0000*/ 	.byte	0x04, 0x37
        /*0002*/ 	.short	(.L_25 - .L_24)
.L_24:
        /*0004*/ 	.word	0x00000082


	//----- nvinfo : EIATTR_KPARAM_INFO
	.align		4
.L_25:
        /*0008*/ 	.byte	0x04, 0x17
        /*000a*/ 	.short	(.L_27 - .L_26)
.L_26:
        /*000c*/ 	.word	0x00000000
        /*0010*/ 	.short	0x0001
        /*0012*/ 	.short	0x0008
        /*0014*/ 	.byte	0x00, 0xf0, 0x11, 0x00


	//----- nvinfo : EIATTR_KPARAM_INFO
	.align		4
.L_27:
        /*0018*/ 	.byte	0x04, 0x17
        /*001a*/ 	.short	(.L_29 - .L_28)
.L_28:
        /*001c*/ 	.word	0x00000000
        /*0020*/ 	.short	0x0000
        /*0022*/ 	.short	0x0000
        /*0024*/ 	.byte	0x00, 0xf5, 0x21, 0x00


	//----- nvinfo : EIATTR_SPARSE_MMA_MASK
	.align		4
.L_29:
        /*0028*/ 	.byte	0x03, 0x50
        /*002a*/ 	.short	0x0000


	//----- nvinfo : EIATTR_MAXREG_COUNT
	.align		4
        /*002c*/ 	.byte	0x03, 0x1b
        /*002e*/ 	.short	0x00ff


	//----- nvinfo : EIATTR_MERCURY_ISA_VERSION
	.align		4
        /*0030*/ 	.byte	0x03, 0x5f
        /*0032*/ 	.short	0x0101


	//----- nvinfo : EIATTR_VRC_CTA_INIT_COUNT
	.align		4
        /*0034*/ 	.byte	0x02, 0x4a
	.zero		1
	.zero		1


	//----- nvinfo : EIATTR_EXIT_INSTR_OFFSETS
	.align		4
        /*0038*/ 	.byte	0x04, 0x1c
        /*003a*/ 	.short	(.L_31 - .L_30)


	//   ....[0]....
.L_30:
        /*003c*/ 	.word	0x00000080


	//   ....[1]....
        /*0040*/ 	.word	0x00000280


	//----- nvinfo : EIATTR_CBANK_PARAM_SIZE
	.align		4
.L_31:
        /*0044*/ 	.byte	0x03, 0x19
        /*0046*/ 	.short	0x000c


	//----- nvinfo : EIATTR_PARAM_CBANK
	.align		4
        /*0048*/ 	.byte	0x04, 0x0a
        /*004a*/ 	.short	(.L_33 - .L_32)
	.align		4
.L_32:
        /*004c*/ 	.word	index@(.nv.constant0._Z7poli1U4Pfi)
        /*0050*/ 	.short	0x0380
        /*0052*/ 	.short	0x000c


	//----- nvinfo : EIATTR_SW_WAR
	.align		4
.L_33:
        /*0054*/ 	.byte	0x04, 0x36
        /*0056*/ 	.short	(.L_35 - .L_34)
.L_34:
        /*0058*/ 	.word	0x00000008
.L_35:


//--------------------- .nv.info._Z7poli1U2Pfi    --------------------------
	.section	.nv.info._Z7poli1U2Pfi,"",@"SHT_CUDA_INFO"
	.sectionflags	@""
	.align	4


	//----- nvinfo : EIATTR_CUDA_API_VERSION
	.align		4
        /*0000*/ 	.byte	0x04, 0x37
        /*0002*/ 	.short	(.L_37 - .L_36)
.L_36:
        /*0004*/ 	.word	0x00000082


	//----- nvinfo : EIATTR_KPARAM_INFO
	.align		4
.L_37:
        /*0008*/ 	.byte	0x04, 0x17
        /*000a*/ 	.short	(.L_39 - .L_38)
.L_38:
        /*000c*/ 	.word	0x00000000
        /*0010*/ 	.short	0x0001
        /*0012*/ 	.short	0x0008
        /*0014*/ 	.byte	0x00, 0xf0, 0x11, 0x00


	//----- nvinfo : EIATTR_KPARAM_INFO
	.align		4
.L_39:
        /*0018*/ 	.byte	0x04, 0x17
        /*001a*/ 	.short	(.L_41 - .L_40)
.L_40:
        /*001c*/ 	.word	0x00000000
        /*0020*/ 	.short	0x0000
        /*0022*/ 	.short	0x0000
        /*0024*/ 	.byte	0x00, 0xf5, 0x21, 0x00


	//----- nvinfo : EIATTR_SPARSE_MMA_MASK
	.align		4
.L_41:
        /*0028*/ 	.byte	0x03, 0x50
        /*002a*/ 	.short	0x0000


	//----- nvinfo : EIATTR_MAXREG_COUNT
	.align		4
        /*002c*/ 	.byte	0x03, 0x1b
        /*002e*/ 	.short	0x00ff


	//----- nvinfo : EIATTR_MERCURY_ISA_VERSION
	.align		4
        /*0030*/ 	.byte	0x03, 0x5f
        /*0032*/ 	.short	0x0101


	//----- nvinfo : EIATTR_VRC_CTA_INIT_COUNT
	.align		4
        /*0034*/ 	.byte	0x02, 0x4a
	.zero		1
	.zero		1


	//----- nvinfo : EIATTR_EXIT_INSTR_OFFSETS
	.align		4
        /*0038*/ 	.byte	0x04, 0x1c
        /*003a*/ 	.short	(.L_43 - .L_42)


	//   ....[0]....
.L_42:
        /*003c*/ 	.word	0x00000080


	//   ....[1]....
        /*0040*/ 	.word	0x000001a0


	//----- nvinfo : EIATTR_CBANK_PARAM_SIZE
	.align		4
.L_43:
        /*0044*/ 	.byte	0x03, 0x19
        /*0046*/ 	.short	0x000c


	//----- nvinfo : EIATTR_PARAM_CBANK
	.align		4
        /*0048*/ 	.byte	0x04, 0x0a
        /*004a*/ 	.short	(.L_45 - .L_44)
	.align		4
.L_44:
        /*004c*/ 	.word	index@(.nv.constant0._Z7poli1U2Pfi)
        /*0050*/ 	.short	0x0380
        /*0052*/ 	.short	0x000c


	//----- nvinfo : EIATTR_SW_WAR
	.align		4
.L_45:
        /*0054*/ 	.byte	0x04, 0x36
        /*0056*/ 	.short	(.L_47 - .L_46)
.L_46:
        /*0058*/ 	.word	0x00000008
.L_47:


//--------------------- .nv.info._Z5poli1Pfi      --------------------------
	.section	.nv.info._Z5poli1Pfi,"",@"SHT_CUDA_INFO"
	.sectionflags	@""
	.align	4


	//----- nvinfo : EIATTR_CUDA_API_VERSION
	.align		4
        /*0000*/ 	.byte	0x04, 0x37
        /*0002*/ 	.short	(.L_49 - .L_48)
.L_48:
        /*0004*/ 	.word	0x00000082


	//----- nvinfo : EIATTR_KPARAM_INFO
	.align		4
.L_49:
        /*0008*/ 	.byte	0x04, 0x17
        /*000a*/ 	.short	(.L_51 - .L_50)
.L_50:
        /*000c*/ 	.word	0x00000000
        /*0010*/ 	.short	0x0001
        /*0012*/ 	.short	0x0008
        /*0014*/ 	.byte	0x00, 0xf0, 0x11, 0x00


	//----- nvinfo : EIATTR_KPARAM_INFO
	.align		4
.L_51:
        /*0018*/ 	.byte	0x04, 0x17
        /*001a*/ 	.short	(.L_53 - .L_52)
.L_52:
        /*001c*/ 	.word	0x00000000
        /*0020*/ 	.short	0x0000
        /*0022*/ 	.short	0x0000
        /*0024*/ 	.byte	0x00, 0xf5, 0x21, 0x00


	//----- nvinfo : EIATTR_SPARSE_MMA_MASK
	.align		4
.L_53:
        /*0028*/ 	.byte	0x03, 0x50
        /*002a*/ 	.short	0x0000


	//----- nvinfo : EIATTR_MAXREG_COUNT
	.align		4
        /*002c*/ 	.byte	0x03, 0x1b
        /*002e*/ 	.short	0x00ff


	//----- nvinfo : EIATTR_MERCURY_ISA_VERSION
	.align		4
        /*0030*/ 	.byte	0x03, 0x5f
        /*0032*/ 	.short	0x0101


	//----- nvinfo : EIATTR_VRC_CTA_INIT_COUNT
	.align		4
        /*0034*/ 	.byte	0x02, 0x4a
	.zero		1
	.zero		1


	//----- nvinfo : EIATTR_EXIT_INSTR_OFFSETS
	.align		4
        /*0038*/ 	.byte	0x04, 0x1c
        /*003a*/ 	.short	(.L_55 - .L_54)


	//   ....[0]....
.L_54:
        /*003c*/ 	.word	0x00000070


	//   ....[1]....
        /*0040*/ 	.word	0x00000120


	//----- nvinfo : EIATTR_CBANK_PARAM_SIZE
	.align		4
.L_55:
        /*0044*/ 	.byte	0x03, 0x19
        /*0046*/ 	.short	0x000c


	//----- nvinfo : EIATTR_PARAM_CBANK
	.align		4
        /*0048*/ 	.byte	0x04, 0x0a
        /*004a*/ 	.short	(.L_57 - .L_56)
	.align		4
.L_56:
        /*004c*/ 	.word	index@(.nv.constant0._Z5poli1Pfi)
        /*0050*/ 	.short	0x0380
        /*0052*/ 	.short	0x000c


	//----- nvinfo : EIATTR_SW_WAR
	.align		4
.L_57:
        /*0054*/ 	.byte	0x04, 0x36
        /*0056*/ 	.short	(.L_59 - .L_58)
.L_58:
        /*0058*/ 	.word	0x00000008
.L_59:


//--------------------- .nv.info._Z4initPfi       --------------------------
	.section	.nv.info._Z4initPfi,"",@"SHT_CUDA_INFO"
	.sectionflags	@""
	.align	4


	//----- nvinfo : EIATTR_CUDA_API_VERSION
	.align		4
        /*0000*/ 	.byte	0x04, 0x37
        /*0002*/ 	.short	(.L_61 - .L_60)
.L_60:
        /*0004*/ 	.word	0x00000082


	//----- nvinfo : EIATTR_KPARAM_INFO
	.align		4
.L_61:
        /*0008*/ 	.byte	0x04, 0x17
        /*000a*/ 	.short	(.L_63 - .L_62)
.L_62:
        /*000c*/ 	.word	0x00000000
        /*0010*/ 	.short	0x0001
        /*0012*/ 	.short	0x0008
        /*0014*/ 	.byte	0x00, 0xf0, 0x11, 0x00


	//----- nvinfo : EIATTR_KPARAM_INFO
	.align		4
.L_63:
        /*0018*/ 	.byte	0x04, 0x17
        /*001a*/ 	.short	(.L_65 - .L_64)
.L_64:
        /*001c*/ 	.word	0x00000000
        /*0020*/ 	.short	0x0000
        /*0022*/ 	.short	0x0000
        /*0024*/ 	.byte	0x00, 0xf5, 0x21, 0x00


	//----- nvinfo : EIATTR_SPARSE_MMA_MASK
	.align		4
.L_65:
        /*0028*/ 	.byte	0x03, 0x50
        /*002a*/ 	.short	0x0000


	//----- nvinfo : EIATTR_MAXREG_COUNT
	.align		4
        /*002c*/ 	.byte	0x03, 0x1b
        /*002e*/ 	.short	0x00ff


	//----- nvinfo : EIATTR_MERCURY_ISA_VERSION
	.align		4
        /*0030*/ 	.byte	0x03, 0x5f
        /*0032*/ 	.short	0x0101


	//----- nvinfo : EIATTR_VRC_CTA_INIT_COUNT
	.align		4
        /*0034*/ 	.byte	0x02, 0x4a
	.zero		1
	.zero		1


	//----- nvinfo : EIATTR_EXIT_INSTR_OFFSETS
	.align		4
        /*0038*/ 	.byte	0x04, 0x1c
        /*003a*/ 	.short	(.L_67 - .L_66)


	//   ....[0]....
.L_66:
        /*003c*/ 	.word	0x00000070


	//   ....[1]....
        /*0040*/ 	.word	0x000000d0


	//----- nvinfo : EIATTR_CBANK_PARAM_SIZE
	.align		4
.L_67:
        /*0044*/ 	.byte	0x03, 0x19
        /*0046*/ 	.short	0x000c


	//----- nvinfo : EIATTR_PARAM_CBANK
	.align		4
        /*0048*/ 	.byte	0x04, 0x0a
        /*004a*/ 	.short	(.L_69 - .L_68)
	.align		4
.L_68:
        /*004c*/ 	.word	index@(.nv.constant0._Z4initPfi)
        /*0050*/ 	.short	0x0380
        /*0052*/ 	.short	0x000c


	//----- nvinfo : EIATTR_SW_WAR
	.align		4
.L_69:
        /*0054*/ 	.byte	0x04, 0x36
        /*0056*/ 	.short	(.L_71 - .L_70)
.L_70:
        /*0058*/ 	.word	0x00000008
.L_71:


//--------------------- .nv.callgraph             --------------------------
	.section	.nv.callgraph,"",@"SHT_CUDA_CALLGRAPH"
	.align	4
	.sectionentsize	8
	.align		4
        /*0000*/ 	.word	0x00000000
	.align		4
        /*0004*/ 	.word	0xffffffff
	.align		4
        /*0008*/ 	.word	0x00000000
	.align		4
        /*000c*/ 	.word	0xfffffffe
	.align		4
        /*0010*/ 	.word	0x00000000
	.align		4
        /*0014*/ 	.word	0xfffffffd
	.align		4
        /*0018*/ 	.word	0x00000000
	.align		4
        /*001c*/ 	.word	0xfffffffc


//--------------------- .text._Z7poli1U4Pfi       --------------------------
	.section	.text._Z7poli1U4Pfi,"ax",@progbits
	.align	128
        .global         _Z7poli1U4Pfi
        .type           _Z7poli1U4Pfi,@function
        .size           _Z7poli1U4Pfi,(.L_x_4 - _Z7poli1U4Pfi)
        .other          _Z7poli1U4Pfi,@"STO_CUDA_ENTRY STV_DEFAULT"
_Z7poli1U4Pfi:
.text._Z7poli1U4Pfi:
[----:B------:R-:W-:Y:S01]  /*0000*/  LDC R1, c[0x0][0x37c] ;  /* 0x0000df00ff017b82 */ /* 0x000fe20000000800 */
[----:B------:R-:W0:Y:S07]  /*0010*/  S2R R0, SR_TID.X ;  /* 0x0000000000007919 */ /* 0x000e2e0000002100 */
[----:B------:R-:W0:Y:S01]  /*0020*/  S2UR UR4, SR_CTAID.X ;  /* 0x00000000000479c3 */ /* 0x000e220000002500 */
[----:B------:R-:W1:Y:S07]  /*0030*/  LDCU UR5, c[0x0][0x388] ;  /* 0x00007100ff0577ac */ /* 0x000e6e0008000800 */
[----:B------:R-:W0:Y:S02]  /*0040*/  LDC R3, c[0x0][0x360] ;  /* 0x0000d800ff037b82 */ /* 0x000e240000000800 */
[----:B0-----:R-:W-:-:S05]  /*0050*/  IMAD R0, R3, UR4, R0 ;  /* 0x0000000403007c24 */ /* 0x001fca000f8e0200 */
[----:B------:R-:W-:-:S04]  /*0060*/  SHF.L.U32 R5, R0, 0x2, RZ ;  /* 0x0000000200057819 */ /* 0x000fc800000006ff */
[----:B-1----:R-:W-:-:S13]  /*0070*/  ISETP.GE.AND P0, PT, R5, UR5, PT ;  /* 0x0000000505007c0c */ /* 0x002fda000bf06270 */
[----:B------:R-:W-:Y:S05]  /*0080*/  @P0 EXIT ;  /* 0x000000000000094d */ /* 0x000fea0003800000 */
[----:B------:R-:W0:Y:S01]  /*0090*/  LDC.64 R2, c[0x0][0x380] ;  /* 0x0000e000ff027b82 */ /* 0x000e220000000a00 */
[----:B------:R-:W1:Y:S01]  /*00a0*/  LDCU.64 UR4, c[0x0][0x358] ;  /* 0x00006b00ff0477ac */ /* 0x000e620008000a00 */
[----:B0-----:R-:W-:-:S05]  /*00b0*/  IMAD.WIDE R2, R5, 0x4, R2 ;  /* 0x0000000405027825 */ /* 0x001fca00078e0202 */
[----:B-1----:R-:W2:Y:S04]  /*00c0*/  LDG.E R0, desc[UR4][R2.64] ;  /* 0x0000000402007981 */ /* 0x002ea8000c1e1900 */
[----:B------:R-:W3:Y:S04]  /*00d0*/  LDG.E R4, desc[UR4][R2.64+0x4] ;  /* 0x0000040402047981 */ /* 0x000ee8000c1e1900 */
[----:B------:R-:W4:Y:S04]  /*00e0*/  LDG.E R5, desc[UR4][R2.64+0x8] ;  /* 0x0000080402057981 */ /* 0x000f28000c1e1900 */
[----:B------:R-:W5:Y:S01]  /*00f0*/  LDG.E R6, desc[UR4][R2.64+0xc] ;  /* 0x00000c0402067981 */ /* 0x000f62000c1e1900 */
[----:B--2---:R-:W-:Y:S01]  /*0100*/  FMUL R7, R0, 4 ;  /* 0x4080000000077820 */ /* 0x004fe20000400000 */
[----:B---3--:R-:W-:-:S03]  /*0110*/  FMUL R11, R4, 4 ;  /* 0x40800000040b7820 */ /* 0x008fc60000400000 */
[----:B------:R-:W-:Y:S01]  /*0120*/  FMUL R9, R0, R7 ;  /* 0x0000000700097220 */ /* 0x000fe20000400000 */
[C---:B----4-:R-:W-:Y:S01]  /*0130*/  FMUL R8, R5.reuse, 4 ;  /* 0x4080000005087820 */ /* 0x050fe20000400000 */
[----:B------:R-:W-:Y:S02]  /*0140*/  FMUL R13, R4, R11 ;  /* 0x0000000b040d7220 */ /* 0x000fe40000400000 */
[----:B------:R-:W-:Y:S01]  /*0150*/  FFMA R0, R0, R9, R9 ;  /* 0x0000000900007223 */ /* 0x000fe20000000009 */
[----:B-----5:R-:W-:Y:S01]  /*0160*/  FMUL R15, R6, 4 ;  /* 0x40800000060f7820 */ /* 0x020fe20000400000 */
[----:B------:R-:W-:Y:S01]  /*0170*/  FMUL R10, R5, R8 ;  /* 0x00000008050a7220 */ /* 0x000fe20000400000 */
[----:B------:R-:W-:Y:S01]  /*0180*/  FFMA R4, R4, R13, R13 ;  /* 0x0000000d04047223 */ /* 0x000fe2000000000d */
[----:B------:R-:W-:Y:S01]  /*0190*/  FADD R0, -R7, R0 ;  /* 0x0000000007007221 */ /* 0x000fe20000000100 */
[----:B------:R-:W-:Y:S01]  /*01a0*/  FMUL R17, R6, R15 ;  /* 0x0000000f06117220 */ /* 0x000fe20000400000 */
[----:B------:R-:W-:Y:S01]  /*01b0*/  FFMA R5, R5, R10, R10 ;  /* 0x0000000a05057223 */ /* 0x000fe2000000000a */
[----:B------:R-:W-:-:S02]  /*01c0*/  FADD R4, -R11, R4 ;  /* 0x000000040b047221 */ /* 0x000fc40000000100 */
[----:B------:R-:W-:Y:S01]  /*01d0*/  FFMA R6, R6, R17, R17 ;  /* 0x0000001106067223 */ /* 0x000fe20000000011 */
[----:B------:R-:W-:Y:S01]  /*01e0*/  FADD R8, -R8, R5 ;  /* 0x0000000508087221 */ /* 0x000fe20000000100 */
[----:B------:R-:W-:Y:S01]  /*01f0*/  FADD R5, R0, 4 ;  /* 0x4080000000057421 */ /* 0x000fe20000000000 */
[----:B------:R-:W-:Y:S01]  /*0200*/  FADD R7, R4, 4 ;  /* 0x4080000004077421 */ /* 0x000fe20000000000 */
[----:B------:R-:W-:Y:S01]  /*0210*/  FADD R6, -R15, R6 ;  /* 0x000000060f067221 */ /* 0x000fe20000000100 */
[----:B------:R-:W-:Y:S02]  /*0220*/  FADD R9, R8, 4 ;  /* 0x4080000008097421 */ /* 0x000fe40000000000 */
[----:B------:R-:W-:Y:S01]  /*0230*/  STG.E desc[UR4][R2.64], R5 ;  /* 0x0000000502007986 */ /* 0x000fe2000c101904 */
[----:B------:R-:W-:-:S03]  /*0240*/  FADD R11, R6, 4 ;  /* 0x40800000060b7421 */ /* 0x000fc60000000000 */
[----:B------:R-:W-:Y:S04]  /*0250*/  STG.E desc[UR4][R2.64+0x4], R7 ;  /* 0x0000040702007986 */ /* 0x000fe8000c101904 */
[----:B------:R-:W-:Y:S04]  /*0260*/  STG.E desc[UR4][R2.64+0x8], R9 ;  /* 0x0000080902007986 */ /* 0x000fe8000c101904 */
[----:B------:R-:W-:Y:S01]  /*0270*/  STG.E desc[UR4][R2.64+0xc], R11 ;  /* 0x00000c0b02007986 */ /* 0x000fe2000c101904 */
[----:B------:R-:W-:Y:S05]  /*0280*/  EXIT ;  /* 0x000000000000794d */ /* 0x000fea0003800000 */
.L_x_0:
[----:B------:R-:W-:-:S00]  /*0290*/  BRA `(.L_x_0) ;  /* 0xfffffffc00fc7947 */ /* 0x000fc0000383ffff */
[----:B------:R-:W-:-:S00]  /*02a0*/  NOP ;  /* 0x0000000000007918 */ /* 0x000fc00000000000 */
        /* <DEDUP_REMOVED lines=13> */
.L_x_4:


//--------------------- .text._Z7poli1U2Pfi       --------------------------
	.section	.text._Z7poli1U2Pfi,"ax",@progbits
	.align	128
        .global         _Z7poli1U2Pfi
        .type           _Z7poli1U2Pfi,@function
        .size           _Z7poli1U2Pfi,(.L_x_5 - _Z7poli1U2Pfi)
        .other          _Z7poli1U2Pfi,@"STO_CUDA_ENTRY STV_DEFAULT"
_Z7poli1U2Pfi:
.text._Z7poli1U2Pfi:
        /* <DEDUP_REMOVED lines=13> */
[----:B------:R-:W3:Y:S01]  /*00d0*/  LDG.E R4, desc[UR4][R2.64+0x4] ;  /* 0x0000040402047981 */ /* 0x000ee2000c1e1900 */
[----:B--2---:R-:W-:Y:S01]  /*00e0*/  FMUL R5, R0, 4 ;  /* 0x4080000000057820 */ /* 0x004fe20000400000 */
[----:B---3--:R-:W-:-:S03]  /*00f0*/  FMUL R9, R4, 4 ;  /* 0x4080000004097820 */ /* 0x008fc60000400000 */
[----:B------:R-:W-:Y:S01]  /*0100*/  FMUL R7, R0, R5 ;  /* 0x0000000500077220 */ /* 0x000fe20000400000 */
[----:B------:R-:W-:-:S03]  /*0110*/  FMUL R11, R4, R9 ;  /* 0x00000009040b7220 */ /* 0x000fc60000400000 */
[----:B------:R-:W-:Y:S01]  /*0120*/  FFMA R0, R0, R7, R7 ;  /* 0x0000000700007223 */ /* 0x000fe20000000007 */
[----:B------:R-:W-:-:S03]  /*0130*/  FFMA R4, R4, R11, R11 ;  /* 0x0000000b04047223 */ /* 0x000fc6000000000b */
[----:B------:R-:W-:Y:S01]  /*0140*/  FADD R0, -R5, R0 ;  /* 0x0000000005007221 */ /* 0x000fe20000000100 */
[----:B------:R-:W-:-:S03]  /*0150*/  FADD R4, -R9, R4 ;  /* 0x0000000409047221 */ /* 0x000fc60000000100 */
[----:B------:R-:W-:Y:S01]  /*0160*/  FADD R5, R0, 4 ;  /* 0x4080000000057421 */ /* 0x000fe20000000000 */
[----:B------:R-:W-:-:S04]  /*0170*/  FADD R7, R4, 4 ;  /* 0x4080000004077421 */ /* 0x000fc80000000000 */
[----:B------:R-:W-:Y:S04]  /*0180*/  STG.E desc[UR4][R2.64], R5 ;  /* 0x0000000502007986 */ /* 0x000fe8000c101904 */
[----:B------:R-:W-:Y:S01]  /*0190*/  STG.E desc[UR4][R2.64+0x4], R7 ;  /* 0x0000040702007986 */ /* 0x000fe2000c101904 */
[----:B------:R-:W-:Y:S05]  /*01a0*/  EXIT ;  /* 0x000000000000794d */ /* 0x000fea0003800000 */
.L_x_1:
        /* <DEDUP_REMOVED lines=13> */
.L_x_5:


//--------------------- .text._Z5poli1Pfi         --------------------------
	.section	.text._Z5poli1Pfi,"ax",@progbits
	.align	128
        .global         _Z5poli1Pfi
        .type           _Z5poli1Pfi,@function
        .size           _Z5poli1Pfi,(.L_x_6 - _Z5poli1Pfi)
        .other          _Z5poli1Pfi,@"STO_CUDA_ENTRY STV_DEFAULT"
_Z5poli1Pfi:
.text._Z5poli1Pfi:
[----:B------:R-:W-:Y:S01]  /*0000*/  LDC R1, c[0x0][0x37c] ;  /* 0x0000df00ff017b82 */ /* 0x000fe20000000800 */
[----:B------:R-:W0:Y:S07]  /*0010*/  S2R R0, SR_TID.X ;  /* 0x0000000000007919 */ /* 0x000e2e0000002100 */
[----:B------:R-:W0:Y:S01]  /*0020*/  S2UR UR4, SR_CTAID.X ;  /* 0x00000000000479c3 */ /* 0x000e220000002500 */
[----:B------:R-:W1:Y:S07]  /*0030*/  LDCU UR5, c[0x0][0x388] ;  /* 0x00007100ff0577ac */ /* 0x000e6e0008000800 */
[----:B------:R-:W0:Y:S02]  /*0040*/  LDC R5, c[0x0][0x360] ;  /* 0x0000d800ff057b82 */ /* 0x000e240000000800 */
[----:B0-----:R-:W-:-:S05]  /*0050*/  IMAD R5, R5, UR4, R0 ;  /* 0x0000000405057c24 */ /* 0x001fca000f8e0200 */
[----:B-1----:R-:W-:-:S13]  /*0060*/  ISETP.GE.AND P0, PT, R5, UR5, PT ;  /* 0x0000000505007c0c */ /* 0x002fda000bf06270 */
[----:B------:R-:W-:Y:S05]  /*0070*/  @P0 EXIT ;  /* 0x000000000000094d */ /* 0x000fea0003800000 */
[----:B------:R-:W0:Y:S01]  /*0080*/  LDC.64 R2, c[0x0][0x380] ;  /* 0x0000e000ff027b82 */ /* 0x000e220000000a00 */
[----:B------:R-:W1:Y:S01]  /*0090*/  LDCU.64 UR4, c[0x0][0x358] ;  /* 0x00006b00ff0477ac */ /* 0x000e620008000a00 */
[----:B0-----:R-:W-:-:S05]  /*00a0*/  IMAD.WIDE R2, R5, 0x4, R2 ;  /* 0x0000000405027825 */ /* 0x001fca00078e0202 */
[----:B-1----:R-:W2:Y:S02]  /*00b0*/  LDG.E R0, desc[UR4][R2.64] ;  /* 0x0000000402007981 */ /* 0x002ea4000c1e1900 */
[----:B--2---:R-:W-:-:S04]  /*00c0*/  FMUL R5, R0, 4 ;  /* 0x4080000000057820 */ /* 0x004fc80000400000 */
[----:B------:R-:W-:-:S04]  /*00d0*/  FMUL R7, R0, R5 ;  /* 0x0000000500077220 */ /* 0x000fc80000400000 */
[----:B------:R-:W-:-:S04]  /*00e0*/  FFMA R0, R0, R7, R7 ;  /* 0x0000000700007223 */ /* 0x000fc80000000007 */
[----:B------:R-:W-:-:S04]  /*00f0*/  FADD R0, -R5, R0 ;  /* 0x0000000005007221 */ /* 0x000fc80000000100 */
[----:B------:R-:W-:-:S05]  /*0100*/  FADD R5, R0, 4 ;  /* 0x4080000000057421 */ /* 0x000fca0000000000 */
[----:B------:R-:W-:Y:S01]  /*0110*/  STG.E desc[UR4][R2.64], R5 ;  /* 0x0000000502007986 */ /* 0x000fe2000c101904 */
[----:B------:R-:W-:Y:S05]  /*0120*/  EXIT ;  /* 0x000000000000794d */ /* 0x000fea0003800000 */
.L_x_2:
        /* <DEDUP_REMOVED lines=13> */
.L_x_6:


//--------------------- .text._Z4initPfi          --------------------------
	.section	.text._Z4initPfi,"ax",@progbits
	.align	128
        .global         _Z4initPfi
        .type           _Z4initPfi,@function
        .size           _Z4initPfi,(.L_x_7 - _Z4initPfi)
        .other          _Z4initPfi,@"STO_CUDA_ENTRY STV_DEFAULT"
_Z4initPfi:
.text._Z4initPfi:
        /* <DEDUP_REMOVED lines=10> */
[----:B------:R-:W-:Y:S01]  /*00a0*/  I2FP.F32.S32 R7, R5 ;  /* 0x0000000500077245 */ /* 0x000fe20000201400 */
[----:B0-----:R-:W-:-:S05]  /*00b0*/  IMAD.WIDE R2, R5, 0x4, R2 ;  /* 0x0000000405027825 */ /* 0x001fca00078e0202 */
[----:B-1----:R-:W-:Y:S01]  /*00c0*/  STG.E desc[UR4][R2.64], R7 ;  /* 0x0000000702007986 */ /* 0x002fe2000c101904 */
[----:B------:R-:W-:Y:S05]  /*00d0*/  EXIT ;  /* 0x000000000000794d */ /* 0x000fea0003800000 */
.L_x_3:
        /* <DEDUP_REMOVED lines=10> */
.L_x_7:


//--------------------- .nv.shared.reserved.0     --------------------------
	.section	.nv.shared.reserved.0,"aw",@nobits
	.weak		__nv_reservedSMEM_offset_0_alias
	.size		__nv_reservedSMEM_offset_0_alias, 0, 64
	.other		__nv_reservedSMEM_offset_0_alias,@"STO_CUDA_RESERVED_SHARED STV_DEFAULT"
__nv_reservedSMEM_offset_0_alias:
	.zero		0
	.zero		64


//--------------------- .nv.constant0._Z7poli1U4Pfi --------------------------
	.section	.nv.constant0._Z7poli1U4Pfi,"a",@progbits
	.sectionflags	@""
	.align	4
.nv.constant0._Z7poli1U4Pfi:
	.zero		908


//--------------------- .nv.constant0._Z7poli1U2Pfi --------------------------
	.section	.nv.constant0._Z7poli1U2Pfi,"a",@progbits
	.sectionflags	@""
	.align	4
.nv.constant0._Z7poli1U2Pfi:
	.zero		908


//--------------------- .nv.constant0._Z5poli1Pfi --------------------------
	.section	.nv.constant0._Z5poli1Pfi,"a",@progbits
	.sectionflags	@""
	.align	4
.nv.constant0._Z5poli1Pfi:
	.zero		908


//--------------------- .nv.constant0._Z4initPfi  --------------------------
	.section	.nv.constant0._Z4initPfi,"a",@progbits
	.sectionflags	@""
	.align	4
.nv.constant0._Z4initPfi:
	.zero		908


//--------------------- SYMBOLS --------------------------

	.type		.nv.reservedSmem.offset0,@object
	.size		.nv.reservedSmem.offset0,0x4
